	.headerflags	@"EF_CUDA_TEXMODE_UNIFIED EF_CUDA_64BIT_ADDRESS EF_CUDA_ACCELERATORS EF_CUDA_SM90 EF_CUDA_VIRTUAL_SM(EF_CUDA_SM90)"
	.elftype	@"ET_EXEC"


//--------------------- .nv.info                  --------------------------
	.section	.nv.info,"",@"SHT_CUDA_INFO"
	.align	4


	//----- nvinfo : EIATTR_REGCOUNT
	.align		4
        /*0000*/ 	.byte	0x04, 0x2f
        /*0002*/ 	.short	(.L_1 - .L_0)
	.align		4
.L_0:
        /*0004*/ 	.word	index@(triton_poi_fused__to_copy_add_arange_mul_1)
        /*0008*/ 	.word	0x00000008


	//----- nvinfo : EIATTR_MIN_STACK_SIZE
	.align		4
.L_1:
        /*000c*/ 	.byte	0x04, 0x12
        /*000e*/ 	.short	(.L_3 - .L_2)
	.align		4
.L_2:
        /*0010*/ 	.word	index@(triton_poi_fused__to_copy_add_arange_mul_1)
        /*0014*/ 	.word	0x00000000


	//----- nvinfo : EIATTR_FRAME_SIZE
	.align		4
.L_3:
        /*0018*/ 	.byte	0x04, 0x11
        /*001a*/ 	.short	(.L_5 - .L_4)
	.align		4
.L_4:
        /*001c*/ 	.word	index@(triton_poi_fused__to_copy_add_arange_mul_1)
        /*0020*/ 	.word	0x00000000


	//----- nvinfo : EIATTR_MIN_STACK_SIZE
	.align		4
.L_5:
        /*0024*/ 	.byte	0x04, 0x12
        /*0026*/ 	.short	(.L_7 - .L_6)
	.align		4
.L_6:
        /*0028*/ 	.word	index@(triton_poi_fused__to_copy_add_arange_mul_1)
        /*002c*/ 	.word	0x00000000
.L_7:


//--------------------- .nv.info.triton_poi_fused__to_copy_add_arange_mul_1 --------------------------
	.section	.nv.info.triton_poi_fused__to_copy_add_arange_mul_1,"",@"SHT_CUDA_INFO"
	.sectionflags	@""
	.align	4


	//----- nvinfo : EIATTR_CUDA_API_VERSION
	.align		4
        /*0000*/ 	.byte	0x04, 0x37
        /*0002*/ 	.short	(.L_9 - .L_8)
.L_8:
        /*0004*/ 	.word	0x0000007c


	//----- nvinfo : EIATTR_KPARAM_INFO
	.align		4
.L_9:
        /*0008*/ 	.byte	0x04, 0x17
        /*000a*/ 	.short	(.L_11 - .L_10)
.L_10:
        /*000c*/ 	.word	0x00000000
        /*0010*/ 	.short	0x0001
        /*0012*/ 	.short	0x0008
        /*0014*/ 	.byte	0x00, 0xf0, 0x11, 0x00


	//----- nvinfo : EIATTR_KPARAM_INFO
	.align		4
.L_11:
        /*0018*/ 	.byte	0x04, 0x17
        /*001a*/ 	.short	(.L_13 - .L_12)
.L_12:
        /*001c*/ 	.word	0x00000000
        /*0020*/ 	.short	0x0000
        /*0022*/ 	.short	0x0000
        /*0024*/ 	.byte	0x00, 0xf4, 0x21, 0x00


	//----- nvinfo : EIATTR_SPARSE_MMA_MASK
	.align		4
.L_13:
        /*0028*/ 	.byte	0x03, 0x50
        /*002a*/ 	.short	0x0000


	//----- nvinfo : EIATTR_MAXREG_COUNT
	.align		4
        /*002c*/ 	.byte	0x03, 0x1b
        /*002e*/ 	.short	0x00ff


	//----- nvinfo : EIATTR_EXIT_INSTR_OFFSETS
	.align		4
        /*0030*/ 	.byte	0x04, 0x1c
        /*0032*/ 	.short	(.L_15 - .L_14)


	//   ....[0]....
.L_14:
        /*0034*/ 	.word	0x000000c0


	//   ....[1]....
        /*0038*/ 	.word	0x000000f0


	//----- nvinfo : EIATTR_REQNTID
	.align		4
.L_15:
        /*003c*/ 	.byte	0x04, 0x10
        /*003e*/ 	.short	(.L_17 - .L_16)
.L_16:
        /*0040*/ 	.word	0x00000080
        /*0044*/ 	.word	0x00000001
        /*0048*/ 	.word	0x00000001


	//----- nvinfo : EIATTR_CBANK_PARAM_SIZE
	.align		4
.L_17:
        /*004c*/ 	.byte	0x03, 0x19
        /*004e*/ 	.short	0x000c


	//----- nvinfo : EIATTR_PARAM_CBANK
	.align		4
        /*0050*/ 	.byte	0x04, 0x0a
        /*0052*/ 	.short	(.L_19 - .L_18)
	.align		4
.L_18:
        /*0054*/ 	.word	index@(.nv.constant0.triton_poi_fused__to_copy_add_arange_mul_1)
        /*0058*/ 	.short	0x0210
        /*005a*/ 	.short	0x000c


	//----- nvinfo : EIATTR_SW_WAR
	.align		4
.L_19:
        /*005c*/ 	.byte	0x04, 0x36
        /*005e*/ 	.short	(.L_21 - .L_20)
.L_20:
        /*0060*/ 	.word	0x00000008
.L_21:


//--------------------- .nv.callgraph             --------------------------
	.section	.nv.callgraph,"",@"SHT_CUDA_CALLGRAPH"
	.align	4
	.sectionentsize	8
	.align		4
        /*0000*/ 	.word	0x00000000
	.align		4
        /*0004*/ 	.word	0xffffffff
	.align		4
        /*0008*/ 	.word	0x00000000
	.align		4
        /*000c*/ 	.word	0xfffffffe
	.align		4
        /*0010*/ 	.word	0x00000000
	.align		4
        /*0014*/ 	.word	0xfffffffd
	.align		4
        /*0018*/ 	.word	0x00000000
	.align		4
        /*001c*/ 	.word	0xfffffffc


//--------------------- .text.triton_poi_fused__to_copy_add_arange_mul_1 --------------------------
	.section	.text.triton_poi_fused__to_copy_add_arange_mul_1,"ax",@progbits
	.align	128
        .global         triton_poi_fused__to_copy_add_arange_mul_1
        .type           triton_poi_fused__to_copy_add_arange_mul_1,@function
        .size           triton_poi_fused__to_copy_add_arange_mul_1,(.L_x_1 - triton_poi_fused__to_copy_add_arange_mul_1)
        .other          triton_poi_fused__to_copy_add_arange_mul_1,@"STO_CUDA_ENTRY STV_DEFAULT"
triton_poi_fused__to_copy_add_arange_mul_1:
.text.triton_poi_fused__to_copy_add_arange_mul_1:
[----:B------:R-:W0:Y:S02]  /*0000*/  LDC R1, c[0x0][0x28] ;  /* 0x00000a00ff017b82 */ /* 0x000e240000000800 */
[----:B------:R-:W1:Y:S01]  /*0010*/  S2R R0, SR_TID.X ;  /* 0x0000000000007919 */ /* 0x000e620000002100 */
[----:B------:R-:W2:Y:S01]  /*0020*/  LDC.64 R2, c[0x0][0x210] ;  /* 0x00008400ff027b82 */ /* 0x000ea20000000a00 */
[----:B------:R-:W3:Y:S01]  /*0030*/  S2R R5, SR_CTAID.X ;  /* 0x0000000000057919 */ /* 0x000ee20000002500 */
[----:B-1----:R-:W-:-:S05]  /*0040*/  LOP3.LUT R0, R0, 0x7f, RZ, 0xc0, !PT ;  /* 0x0000007f00007812 */ /* 0x002fca00078ec0ff */
[----:B---3--:R-:W-:-:S04]  /*0050*/  IMAD R5, R5, 0x80, R0 ;  /* 0x0000008005057824 */ /* 0x008fc800078e0200 */
[C---:B--2---:R-:W-:Y:S01]  /*0060*/  IMAD.WIDE R2, R5.reuse, 0x8, R2 ;  /* 0x0000000805027825 */ /* 0x044fe200078e0202 */
[----:B------:R-:W-:Y:S02]  /*0070*/  I2FP.F32.S32 R0, R5 ;  /* 0x0000000500007245 */ /* 0x000fe40000201400 */
[----:B------:R-:W-:-:S03]  /*0080*/  ISETP.GE.AND P0, PT, R5, 0xf8, PT ;  /* 0x000000f80500780c */ /* 0x000fc60003f06270 */
[----:B------:R-:W-:-:S04]  /*0090*/  FMUL R0, R0, 0.5 ;  /* 0x3f00000000007820 */ /* 0x000fc80000400000 */
[----:B------:R-:W1:Y:S02]  /*00a0*/  F2I.TRUNC.NTZ R4, R0 ;  /* 0x0000000000047305 */ /* 0x000e64000020f100 */
[----:B-1----:R-:W-:-:S04]  /*00b0*/  SHF.R.S32.HI R5, RZ, 0x1f, R4 ;  /* 0x0000001fff057819 */ /* 0x002fc80000011404 */
[----:B------:R-:W-:Y:S05]  /*00c0*/  @P0 EXIT ;  /* 0x000000000000094d */ /* 0x000fea0003800000 */
[----:B------:R-:W-:Y:S02]  /*00d0*/  ULDC.64 UR4, c[0x0][0x208] ;  /* 0x0000820000047ab9 */ /* 0x000fe40000000a00 */
[----:B------:R-:W-:Y:S01]  /*00e0*/  STG.E.64 desc[UR4][R2.64], R4 ;  /* 0x0000000402007986 */ /* 0x000fe2000c101b04 */
[----:B------:R-:W-:Y:S05]  /*00f0*/  EXIT ;  /* 0x000000000000794d */ /* 0x000fea0003800000 */
.L_x_0:
[----:B------:R-:W-:-:S00]  /*0100*/  BRA `(.L_x_0) ;  /* 0xfffffffc00fc7947 */ /* 0x000fc0000383ffff */
[----:B------:R-:W-:-:S00]  /*0110*/  NOP ;  /* 0x0000000000007918 */ /* 0x000fc00000000000 */
        /* <DEDUP_REMOVED lines=14> */
.L_x_1:


//--------------------- .nv.constant0.triton_poi_fused__to_copy_add_arange_mul_1 --------------------------
	.section	.nv.constant0.triton_poi_fused__to_copy_add_arange_mul_1,"a",@progbits
	.sectionflags	@""
	.align	4
.nv.constant0.triton_poi_fused__to_copy_add_arange_mul_1:
	.zero		540
